//
// Generated by NVIDIA NVVM Compiler
//
// Compiler Build ID: CL-36424714
// Cuda compilation tools, release 13.0, V13.0.88
// Based on NVVM 20.0.0
//

.version 9.0
.target sm_100
.address_size 64

	// .globl	_Z15vecAddCoalescedPKfS0_Pfi

.visible .entry _Z15vecAddCoalescedPKfS0_Pfi(
	.param .u64 .ptr .align 1 _Z15vecAddCoalescedPKfS0_Pfi_param_0,
	.param .u64 .ptr .align 1 _Z15vecAddCoalescedPKfS0_Pfi_param_1,
	.param .u64 .ptr .align 1 _Z15vecAddCoalescedPKfS0_Pfi_param_2,
	.param .u32 _Z15vecAddCoalescedPKfS0_Pfi_param_3
)
{
	.reg .pred 	%p<2>;
	.reg .b32 	%r<6>;
	.reg .b32 	%f<4>;
	.reg .b64 	%rd<11>;

	ld.param.u64 	%rd1, [_Z15vecAddCoalescedPKfS0_Pfi_param_0];
	ld.param.u64 	%rd2, [_Z15vecAddCoalescedPKfS0_Pfi_param_1];
	ld.param.u64 	%rd3, [_Z15vecAddCoalescedPKfS0_Pfi_param_2];
	ld.param.u32 	%r2, [_Z15vecAddCoalescedPKfS0_Pfi_param_3];
	mov.u32 	%r3, %ntid.x;
	mov.u32 	%r4, %ctaid.x;
	mov.u32 	%r5, %tid.x;
	mad.lo.s32 	%r1, %r3, %r4, %r5;
	setp.ge.s32 	%p1, %r1, %r2;
	@%p1 bra 	$L__BB0_2;
	cvta.to.global.u64 	%rd4, %rd1;
	cvta.to.global.u64 	%rd5, %rd2;
	cvta.to.global.u64 	%rd6, %rd3;
	mul.wide.s32 	%rd7, %r1, 4;
	add.s64 	%rd8, %rd4, %rd7;
	ld.global.nc.f32 	%f1, [%rd8];
	add.s64 	%rd9, %rd5, %rd7;
	ld.global.nc.f32 	%f2, [%rd9];
	add.f32 	%f3, %f1, %f2;
	add.s64 	%rd10, %rd6, %rd7;
	st.global.f32 	[%rd10], %f3;
$L__BB0_2:
	ret;

}
	// .globl	_Z13vecAddStridedPKfS0_Pfii
.visible .entry _Z13vecAddStridedPKfS0_Pfii(
	.param .u64 .ptr .align 1 _Z13vecAddStridedPKfS0_Pfii_param_0,
	.param .u64 .ptr .align 1 _Z13vecAddStridedPKfS0_Pfii_param_1,
	.param .u64 .ptr .align 1 _Z13vecAddStridedPKfS0_Pfii_param_2,
	.param .u32 _Z13vecAddStridedPKfS0_Pfii_param_3,
	.param .u32 _Z13vecAddStridedPKfS0_Pfii_param_4
)
{
	.reg .pred 	%p<2>;
	.reg .b32 	%r<8>;
	.reg .b32 	%f<4>;
	.reg .b64 	%rd<11>;

	ld.param.u64 	%rd1, [_Z13vecAddStridedPKfS0_Pfii_param_0];
	ld.param.u64 	%rd2, [_Z13vecAddStridedPKfS0_Pfii_param_1];
	ld.param.u64 	%rd3, [_Z13vecAddStridedPKfS0_Pfii_param_2];
	ld.param.u32 	%r2, [_Z13vecAddStridedPKfS0_Pfii_param_3];
	ld.param.u32 	%r3, [_Z13vecAddStridedPKfS0_Pfii_param_4];
	mov.u32 	%r4, %ntid.x;
	mov.u32 	%r5, %ctaid.x;
	mov.u32 	%r6, %tid.x;
	mad.lo.s32 	%r7, %r4, %r5, %r6;
	mul.lo.s32 	%r1, %r3, %r7;
	setp.ge.s32 	%p1, %r1, %r2;
	@%p1 bra 	$L__BB1_2;
	cvta.to.global.u64 	%rd4, %rd1;
	cvta.to.global.u64 	%rd5, %rd2;
	cvta.to.global.u64 	%rd6, %rd3;
	mul.wide.s32 	%rd7, %r1, 4;
	add.s64 	%rd8, %rd4, %rd7;
	ld.global.nc.f32 	%f1, [%rd8];
	add.s64 	%rd9, %rd5, %rd7;
	ld.global.nc.f32 	%f2, [%rd9];
	add.f32 	%f3, %f1, %f2;
	add.s64 	%rd10, %rd6, %rd7;
	st.global.f32 	[%rd10], %f3;
$L__BB1_2:
	ret;

}


// ===== COMPILED SASS (sm_100) =====

	.target	sm_100

	.elftype	@"ET_EXEC"


//--------------------- .note.nv.tkinfo           --------------------------
	.section	.note.nv.tkinfo,"",@"SHT_NOTE"
	.sectionflags	@"SHF_NOTE_NV_TKINFO"
	.tkinfo
        /*0018*/ 	.word	0x00000002
        /*0030*/ 	.string	""
        /*0030*/ 	.string	"ptxas"
        /*0030*/ 	.string	"Cuda compilation tools, release 13.0, V13.0.88"
        /*0030*/ 	.string	"Build cuda_13.0.r13.0/compiler.36424714_0"
        /*0030*/ 	.string	"-arch sm_100 -m 64 "



//--------------------- .note.nv.cuinfo           --------------------------
	.section	.note.nv.cuinfo,"",@"SHT_NOTE"
	.sectionflags	@"SHF_NOTE_NV_CUINFO"
        /*0018*/ 	.short	0x0002
        /*001a*/ 	.short	0x0064
        /*001c*/ 	.short	0x0082
	.zero		2


//--------------------- .nv.info                  --------------------------
	.section	.nv.info,"",@"SHT_CUDA_INFO"
	.align	4


	//----- nvinfo : EIATTR_REGCOUNT
	.align		4
        /*0000*/ 	.byte	0x04, 0x2f
        /*0002*/ 	.short	(.L_1 - .L_0)
	.align		4
.L_0:
        /*0004*/ 	.word	index@(_Z15vecAddCoalescedPKfS0_Pfi)
        /*0008*/ 	.word	0x0000000c


	//----- nvinfo : EIATTR_FRAME_SIZE
	.align		4
.L_1:
        /*000c*/ 	.byte	0x04, 0x11
        /*000e*/ 	.short	(.L_3 - .L_2)
	.align		4
.L_2:
        /*0010*/ 	.word	index@(_Z15vecAddCoalescedPKfS0_Pfi)
        /*0014*/ 	.word	0x00000000


	//----- nvinfo : EIATTR_REGCOUNT
	.align		4
.L_3:
        /*0018*/ 	.byte	0x04, 0x2f
        /*001a*/ 	.short	(.L_5 - .L_4)
	.align		4
.L_4:
        /*001c*/ 	.word	index@(_Z13vecAddStridedPKfS0_Pfii)
        /*0020*/ 	.word	0x0000000c


	//----- nvinfo : EIATTR_FRAME_SIZE
	.align		4
.L_5:
        /*0024*/ 	.byte	0x04, 0x11
        /*0026*/ 	.short	(.L_7 - .L_6)
	.align		4
.L_6:
        /*0028*/ 	.word	index@(_Z13vecAddStridedPKfS0_Pfii)
        /*002c*/ 	.word	0x00000000


	//----- nvinfo : EIATTR_MIN_STACK_SIZE
	.align		4
.L_7:
        /*0030*/ 	.byte	0x04, 0x12
        /*0032*/ 	.short	(.L_9 - .L_8)
	.align		4
.L_8:
        /*0034*/ 	.word	index@(_Z13vecAddStridedPKfS0_Pfii)
        /*0038*/ 	.word	0x00000000


	//----- nvinfo : EIATTR_MIN_STACK_SIZE
	.align		4
.L_9:
        /*003c*/ 	.byte	0x04, 0x12
        /*003e*/ 	.short	(.L_11 - .L_10)
	.align		4
.L_10:
        /*0040*/ 	.word	index@(_Z15vecAddCoalescedPKfS0_Pfi)
        /*0044*/ 	.word	0x00000000
.L_11:


//--------------------- .nv.compat                --------------------------
	.section	.nv.compat,"",@"SHT_CUDA_COMPAT_INFO"
	.align	4
        /*0000*/ 	.byte	0x02, 0x09, 0x00, 0x00, 0x02, 0x02, 0x01, 0x00, 0x02, 0x05, 0x05, 0x00, 0x03, 0x07, 0x01, 0x01
        /*0010*/ 	.byte	0x02, 0x03, 0x00, 0x00, 0x02, 0x06, 0x01, 0x00, 0x04, 0x0b, 0x08, 0x00, 0x09, 0x00, 0x00, 0x00
        /*0020*/ 	.byte	0x00, 0x00, 0x00, 0x00


//--------------------- .nv.info._Z13vecAddStridedPKfS0_Pfii --------------------------
	.section	.nv.info._Z13vecAddStridedPKfS0_Pfii,"",@"SHT_CUDA_INFO"
	.sectionflags	@""
	.align	4


	//----- nvinfo : EIATTR_CUDA_API_VERSION
	.align		4
        /*0000*/ 	.byte	0x04, 0x37
        /*0002*/ 	.short	(.L_13 - .L_12)
.L_12:
        /*0004*/ 	.word	0x00000082


	//----- nvinfo : EIATTR_KPARAM_INFO
	.align		4
.L_13:
        /*0008*/ 	.byte	0x04, 0x17
        /*000a*/ 	.short	(.L_15 - .L_14)
.L_14:
        /*000c*/ 	.word	0x00000000
        /*0010*/ 	.short	0x0004
        /*0012*/ 	.short	0x001c
        /*0014*/ 	.byte	0x00, 0xf0, 0x11, 0x00


	//----- nvinfo : EIATTR_KPARAM_INFO
	.align		4
.L_15:
        /*0018*/ 	.byte	0x04, 0x17
        /*001a*/ 	.short	(.L_17 - .L_16)
.L_16:
        /*001c*/ 	.word	0x00000000
        /*0020*/ 	.short	0x0003
        /*0022*/ 	.short	0x0018
        /*0024*/ 	.byte	0x00, 0xf0, 0x11, 0x00


	//----- nvinfo : EIATTR_KPARAM_INFO
	.align		4
.L_17:
        /*0028*/ 	.byte	0x04, 0x17
        /*002a*/ 	.short	(.L_19 - .L_18)
.L_18:
        /*002c*/ 	.word	0x00000000
        /*0030*/ 	.short	0x0002
        /*0032*/ 	.short	0x0010
        /*0034*/ 	.byte	0x00, 0xf5, 0x21, 0x00


	//----- nvinfo : EIATTR_KPARAM_INFO
	.align		4
.L_19:
        /*0038*/ 	.byte	0x04, 0x17
        /*003a*/ 	.short	(.L_21 - .L_20)
.L_20:
        /*003c*/ 	.word	0x00000000
        /*0040*/ 	.short	0x0001
        /*0042*/ 	.short	0x0008
        /*0044*/ 	.byte	0x00, 0xf5, 0x21, 0x00


	//----- nvinfo : EIATTR_KPARAM_INFO
	.align		4
.L_21:
        /*0048*/ 	.byte	0x04, 0x17
        /*004a*/ 	.short	(.L_23 - .L_22)
.L_22:
        /*004c*/ 	.word	0x00000000
        /*0050*/ 	.short	0x0000
        /*0052*/ 	.short	0x0000
        /*0054*/ 	.byte	0x00, 0xf5, 0x21, 0x00


	//----- nvinfo : EIATTR_SPARSE_MMA_MASK
	.align		4
.L_23:
        /*0058*/ 	.byte	0x03, 0x50
        /*005a*/ 	.short	0x0000


	//----- nvinfo : EIATTR_MAXREG_COUNT
	.align		4
        /*005c*/ 	.byte	0x03, 0x1b
        /*005e*/ 	.short	0x00ff


	//----- nvinfo : EIATTR_MERCURY_ISA_VERSION
	.align		4
        /*0060*/ 	.byte	0x03, 0x5f
        /*0062*/ 	.short	0x0101


	//----- nvinfo : EIATTR_VRC_CTA_INIT_COUNT
	.align		4
        /*0064*/ 	.byte	0x02, 0x4a
	.zero		1
	.zero		1


	//----- nvinfo : EIATTR_EXIT_INSTR_OFFSETS
	.align		4
        /*0068*/ 	.byte	0x04, 0x1c
        /*006a*/ 	.short	(.L_25 - .L_24)


	//   ....[0]....
.L_24:
        /*006c*/ 	.word	0x00000080


	//   ....[1]....
        /*0070*/ 	.word	0x00000140


	//----- nvinfo : EIATTR_CBANK_PARAM_SIZE
	.align		4
.L_25:
        /*0074*/ 	.byte	0x03, 0x19
        /*0076*/ 	.short	0x0020


	//----- nvinfo : EIATTR_PARAM_CBANK
	.align		4
        /*0078*/ 	.byte	0x04, 0x0a
        /*007a*/ 	.short	(.L_27 - .L_26)
	.align		4
.L_26:
        /*007c*/ 	.word	index@(.nv.constant0._Z13vecAddStridedPKfS0_Pfii)
        /*0080*/ 	.short	0x0380
        /*0082*/ 	.short	0x0020


	//----- nvinfo : EIATTR_SW_WAR
	.align		4
.L_27:
        /*0084*/ 	.byte	0x04, 0x36
        /*0086*/ 	.short	(.L_29 - .L_28)
.L_28:
        /*0088*/ 	.word	0x00000008
.L_29:


//--------------------- .nv.info._Z15vecAddCoalescedPKfS0_Pfi --------------------------
	.section	.nv.info._Z15vecAddCoalescedPKfS0_Pfi,"",@"SHT_CUDA_INFO"
	.sectionflags	@""
	.align	4


	//----- nvinfo : EIATTR_CUDA_API_VERSION
	.align		4
        /*0000*/ 	.byte	0x04, 0x37
        /*0002*/ 	.short	(.L_31 - .L_30)
.L_30:
        /*0004*/ 	.word	0x00000082


	//----- nvinfo : EIATTR_KPARAM_INFO
	.align		4
.L_31:
        /*0008*/ 	.byte	0x04, 0x17
        /*000a*/ 	.short	(.L_33 - .L_32)
.L_32:
        /*000c*/ 	.word	0x00000000
        /*0010*/ 	.short	0x0003
        /*0012*/ 	.short	0x0018
        /*0014*/ 	.byte	0x00, 0xf0, 0x11, 0x00


	//----- nvinfo : EIATTR_KPARAM_INFO
	.align		4
.L_33:
        /*0018*/ 	.byte	0x04, 0x17
        /*001a*/ 	.short	(.L_35 - .L_34)
.L_34:
        /*001c*/ 	.word	0x00000000
        /*0020*/ 	.short	0x0002
        /*0022*/ 	.short	0x0010
        /*0024*/ 	.byte	0x00, 0xf5, 0x21, 0x00


	//----- nvinfo : EIATTR_KPARAM_INFO
	.align		4
.L_35:
        /*0028*/ 	.byte	0x04, 0x17
        /*002a*/ 	.short	(.L_37 - .L_36)
.L_36:
        /*002c*/ 	.word	0x00000000
        /*0030*/ 	.short	0x0001
        /*0032*/ 	.short	0x0008
        /*0034*/ 	.byte	0x00, 0xf5, 0x21, 0x00


	//----- nvinfo : EIATTR_KPARAM_INFO
	.align		4
.L_37:
        /*0038*/ 	.byte	0x04, 0x17
        /*003a*/ 	.short	(.L_39 - .L_38)
.L_38:
        /*003c*/ 	.word	0x00000000
        /*0040*/ 	.short	0x0000
        /*0042*/ 	.short	0x0000
        /*0044*/ 	.byte	0x00, 0xf5, 0x21, 0x00


	//----- nvinfo : EIATTR_SPARSE_MMA_MASK
	.align		4
.L_39:
        /*0048*/ 	.byte	0x03, 0x50
        /*004a*/ 	.short	0x0000


	//----- nvinfo : EIATTR_MAXREG_COUNT
	.align		4
        /*004c*/ 	.byte	0x03, 0x1b
        /*004e*/ 	.short	0x00ff


	//----- nvinfo : EIATTR_MERCURY_ISA_VERSION
	.align		4
        /*0050*/ 	.byte	0x03, 0x5f
        /*0052*/ 	.short	0x0101


	//----- nvinfo : EIATTR_VRC_CTA_INIT_COUNT
	.align		4
        /*0054*/ 	.byte	0x02, 0x4a
	.zero		1
	.zero		1


	//----- nvinfo : EIATTR_EXIT_INSTR_OFFSETS
	.align		4
        /*0058*/ 	.byte	0x04, 0x1c
        /*005a*/ 	.short	(.L_41 - .L_40)


	//   ....[0]....
.L_40:
        /*005c*/ 	.word	0x00000070


	//   ....[1]....
        /*0060*/ 	.word	0x00000130


	//----- nvinfo : EIATTR_CBANK_PARAM_SIZE
	.align		4
.L_41:
        /*0064*/ 	.byte	0x03, 0x19
        /*0066*/ 	.short	0x001c


	//----- nvinfo : EIATTR_PARAM_CBANK
	.align		4
        /*0068*/ 	.byte	0x04, 0x0a
        /*006a*/ 	.short	(.L_43 - .L_42)
	.align		4
.L_42:
        /*006c*/ 	.word	index@(.nv.constant0._Z15vecAddCoalescedPKfS0_Pfi)
        /*0070*/ 	.short	0x0380
        /*0072*/ 	.short	0x001c


	//----- nvinfo : EIATTR_SW_WAR
	.align		4
.L_43:
        /*0074*/ 	.byte	0x04, 0x36
        /*0076*/ 	.short	(.L_45 - .L_44)
.L_44:
        /*0078*/ 	.word	0x00000008
.L_45:


//--------------------- .nv.callgraph             --------------------------
	.section	.nv.callgraph,"",@"SHT_CUDA_CALLGRAPH"
	.align	4
	.sectionentsize	8
	.align		4
        /*0000*/ 	.word	0x00000000
	.align		4
        /*0004*/ 	.word	0xffffffff
	.align		4
        /*0008*/ 	.word	0x00000000
	.align		4
        /*000c*/ 	.word	0xfffffffe
	.align		4
        /*0010*/ 	.word	0x00000000
	.align		4
        /*0014*/ 	.word	0xfffffffd
	.align		4
        /*0018*/ 	.word	0x00000000
	.align		4
        /*001c*/ 	.word	0xfffffffc


//--------------------- .text._Z13vecAddStridedPKfS0_Pfii --------------------------
	.section	.text._Z13vecAddStridedPKfS0_Pfii,"ax",@progbits
	.align	128
        .global         _Z13vecAddStridedPKfS0_Pfii
        .type           _Z13vecAddStridedPKfS0_Pfii,@function
        .size           _Z13vecAddStridedPKfS0_Pfii,(.L_x_2 - _Z13vecAddStridedPKfS0_Pfii)
        .other          _Z13vecAddStridedPKfS0_Pfii,@"STO_CUDA_ENTRY STV_DEFAULT"
_Z13vecAddStridedPKfS0_Pfii:
.text._Z13vecAddStridedPKfS0_Pfii:
[----:B------:R-:W-:Y:S01]  /*0000*/  LDC R1, c[0x0][0x37c] ;  /* 0x0000df00ff017b82 */ /* 0x000fe20000000800 */
[----:B------:R-:W0:Y:S01]  /*0010*/  S2R R0, SR_CTAID.X ;  /* 0x0000000000007919 */ /* 0x000e220000002500 */
[----:B------:R-:W0:Y:S01]  /*0020*/  LDCU UR4, c[0x0][0x360] ;  /* 0x00006c00ff0477ac */ /* 0x000e220008000800 */
[----:B------:R-:W0:Y:S01]  /*0030*/  S2R R3, SR_TID.X ;  /* 0x0000000000037919 */ /* 0x000e220000002100 */
[----:B------:R-:W1:Y:S01]  /*0040*/  LDCU.64 UR6, c[0x0][0x398] ;  /* 0x00007300ff0677ac */ /* 0x000e620008000a00 */
[----:B0-----:R-:W-:-:S04]  /*0050*/  IMAD R0, R0, UR4, R3 ;  /* 0x0000000400007c24 */ /* 0x001fc8000f8e0203 */
[----:B-1----:R-:W-:-:S05]  /*0060*/  IMAD R9, R0, UR7, RZ ;  /* 0x0000000700097c24 */ /* 0x002fca000f8e02ff */
[----:B------:R-:W-:-:S13]  /*0070*/  ISETP.GE.AND P0, PT, R9, UR6, PT ;  /* 0x0000000609007c0c */ /* 0x000fda000bf06270 */
[----:B------:R-:W-:Y:S05]  /*0080*/  @P0 EXIT ;  /* 0x000000000000094d */ /* 0x000fea0003800000 */
[----:B------:R-:W0:Y:S01]  /*0090*/  LDC.64 R2, c[0x0][0x380] ;  /* 0x0000e000ff027b82 */ /* 0x000e220000000a00 */
[----:B------:R-:W1:Y:S07]  /*00a0*/  LDCU.64 UR4, c[0x0][0x358] ;  /* 0x00006b00ff0477ac */ /* 0x000e6e0008000a00 */
[----:B------:R-:W2:Y:S08]  /*00b0*/  LDC.64 R4, c[0x0][0x388] ;  /* 0x0000e200ff047b82 */ /* 0x000eb00000000a00 */
[----:B------:R-:W3:Y:S01]  /*00c0*/  LDC.64 R6, c[0x0][0x390] ;  /* 0x0000e400ff067b82 */ /* 0x000ee20000000a00 */
[----:B0-----:R-:W-:-:S06]  /*00d0*/  IMAD.WIDE R2, R9, 0x4, R2 ;  /* 0x0000000409027825 */ /* 0x001fcc00078e0202 */
[----:B-1----:R-:W4:Y:S01]  /*00e0*/  LDG.E.CONSTANT R2, desc[UR4][R2.64] ;  /* 0x0000000402027981 */ /* 0x002f22000c1e9900 */
[----:B--2---:R-:W-:-:S06]  /*00f0*/  IMAD.WIDE R4, R9, 0x4, R4 ;  /* 0x0000000409047825 */ /* 0x004fcc00078e0204 */
[----:B------:R-:W4:Y:S01]  /*0100*/  LDG.E.CONSTANT R5, desc[UR4][R4.64] ;  /* 0x0000000404057981 */ /* 0x000f22000c1e9900 */
[----:B---3--:R-:W-:-:S04]  /*0110*/  IMAD.WIDE R6, R9, 0x4, R6 ;  /* 0x0000000409067825 */ /* 0x008fc800078e0206 */
[----:B----4-:R-:W-:-:S05]  /*0120*/  FADD R9, R2, R5 ;  /* 0x0000000502097221 */ /* 0x010fca0000000000 */
[----:B------:R-:W-:Y:S01]  /*0130*/  STG.E desc[UR4][R6.64], R9 ;  /* 0x0000000906007986 */ /* 0x000fe2000c101904 */
[----:B------:R-:W-:Y:S05]  /*0140*/  EXIT ;  /* 0x000000000000794d */ /* 0x000fea0003800000 */
.L_x_0:
[----:B------:R-:W-:-:S00]  /*0150*/  BRA `(.L_x_0) ;  /* 0xfffffffc00fc7947 */ /* 0x000fc0000383ffff */
[----:B------:R-:W-:-:S00]  /*0160*/  NOP ;  /* 0x0000000000007918 */ /* 0x000fc00000000000 */
        /* <DEDUP_REMOVED lines=9> */
.L_x_2:


//--------------------- .text._Z15vecAddCoalescedPKfS0_Pfi --------------------------
	.section	.text._Z15vecAddCoalescedPKfS0_Pfi,"ax",@progbits
	.align	128
        .global         _Z15vecAddCoalescedPKfS0_Pfi
        .type           _Z15vecAddCoalescedPKfS0_Pfi,@function
        .size           _Z15vecAddCoalescedPKfS0_Pfi,(.L_x_3 - _Z15vecAddCoalescedPKfS0_Pfi)
        .other          _Z15vecAddCoalescedPKfS0_Pfi,@"STO_CUDA_ENTRY STV_DEFAULT"
_Z15vecAddCoalescedPKfS0_Pfi:
.text._Z15vecAddCoalescedPKfS0_Pfi:
[----:B------:R-:W-:Y:S01]  /*0000*/  LDC R1, c[0x0][0x37c] ;  /* 0x0000df00ff017b82 */ /* 0x000fe20000000800 */
[----:B------:R-:W0:Y:S01]  /*0010*/  S2R R9, SR_CTAID.X ;  /* 0x0000000000097919 */ /* 0x000e220000002500 */
[----:B------:R-:W0:Y:S01]  /*0020*/  LDCU UR4, c[0x0][0x360] ;  /* 0x00006c00ff0477ac */ /* 0x000e220008000800 */
[----:B------:R-:W0:Y:S01]  /*0030*/  S2R R0, SR_TID.X ;  /* 0x0000000000007919 */ /* 0x000e220000002100 */
[----:B------:R-:W1:Y:S01]  /*0040*/  LDCU UR5, c[0x0][0x398] ;  /* 0x00007300ff0577ac */ /* 0x000e620008000800 */
[----:B0-----:R-:W-:-:S05]  /*0050*/  IMAD R9, R9, UR4, R0 ;  /* 0x0000000409097c24 */ /* 0x001fca000f8e0200 */
[----:B-1----:R-:W-:-:S13]  /*0060*/  ISETP.GE.AND P0, PT, R9, UR5, PT ;  /* 0x0000000509007c0c */ /* 0x002fda000bf06270 */
        /* <DEDUP_REMOVED lines=13> */
.L_x_1:
        /* <DEDUP_REMOVED lines=12> */
.L_x_3:


//--------------------- .nv.shared.reserved.0     --------------------------
	.section	.nv.shared.reserved.0,"aw",@nobits
	.weak		__nv_reservedSMEM_offset_0_alias
	.size		__nv_reservedSMEM_offset_0_alias, 0, 64
	.other		__nv_reservedSMEM_offset_0_alias,@"STO_CUDA_RESERVED_SHARED STV_DEFAULT"
__nv_reservedSMEM_offset_0_alias:
	.zero		0
	.zero		64


//--------------------- .nv.constant0._Z13vecAddStridedPKfS0_Pfii --------------------------
	.section	.nv.constant0._Z13vecAddStridedPKfS0_Pfii,"a",@progbits
	.sectionflags	@""
	.align	4
.nv.constant0._Z13vecAddStridedPKfS0_Pfii:
	.zero		928


//--------------------- .nv.constant0._Z15vecAddCoalescedPKfS0_Pfi --------------------------
	.section	.nv.constant0._Z15vecAddCoalescedPKfS0_Pfi,"a",@progbits
	.sectionflags	@""
	.align	4
.nv.constant0._Z15vecAddCoalescedPKfS0_Pfi:
	.zero		924


//--------------------- SYMBOLS --------------------------

	.type		.nv.reservedSmem.offset0,@object
	.size		.nv.reservedSmem.offset0,0x4
